//
// Generated by NVIDIA NVVM Compiler
//
// Compiler Build ID: CL-36424714
// Cuda compilation tools, release 13.0, V13.0.88
// Based on NVVM 20.0.0
//

.version 9.0
.target sm_100
.address_size 64

	// .globl	_Z26countConfusionMatrixKernelPKiS0_PiS1_S1_S1_i
.extern .shared .align 16 .b8 shared_counts[];

.visible .entry _Z26countConfusionMatrixKernelPKiS0_PiS1_S1_S1_i(
	.param .u64 .ptr .align 1 _Z26countConfusionMatrixKernelPKiS0_PiS1_S1_S1_i_param_0,
	.param .u64 .ptr .align 1 _Z26countConfusionMatrixKernelPKiS0_PiS1_S1_S1_i_param_1,
	.param .u64 .ptr .align 1 _Z26countConfusionMatrixKernelPKiS0_PiS1_S1_S1_i_param_2,
	.param .u64 .ptr .align 1 _Z26countConfusionMatrixKernelPKiS0_PiS1_S1_S1_i_param_3,
	.param .u64 .ptr .align 1 _Z26countConfusionMatrixKernelPKiS0_PiS1_S1_S1_i_param_4,
	.param .u64 .ptr .align 1 _Z26countConfusionMatrixKernelPKiS0_PiS1_S1_S1_i_param_5,
	.param .u32 _Z26countConfusionMatrixKernelPKiS0_PiS1_S1_S1_i_param_6
)
{
	.reg .pred 	%p<14>;
	.reg .b32 	%r<20>;
	.reg .b64 	%rd<12>;

	ld.param.u64 	%rd1, [_Z26countConfusionMatrixKernelPKiS0_PiS1_S1_S1_i_param_0];
	ld.param.u64 	%rd2, [_Z26countConfusionMatrixKernelPKiS0_PiS1_S1_S1_i_param_1];
	ld.param.u64 	%rd3, [_Z26countConfusionMatrixKernelPKiS0_PiS1_S1_S1_i_param_2];
	ld.param.u32 	%r6, [_Z26countConfusionMatrixKernelPKiS0_PiS1_S1_S1_i_param_6];
	mov.u32 	%r1, %tid.x;
	mov.u32 	%r7, %ctaid.x;
	mov.u32 	%r8, %ntid.x;
	mad.lo.s32 	%r2, %r7, %r8, %r1;
	setp.gt.u32 	%p1, %r1, 3;
	shl.b32 	%r9, %r1, 2;
	mov.u32 	%r10, shared_counts;
	add.s32 	%r3, %r10, %r9;
	@%p1 bra 	$L__BB0_2;
	mov.b32 	%r11, 0;
	st.shared.u32 	[%r3], %r11;
$L__BB0_2:
	bar.sync 	0;
	setp.ge.s32 	%p2, %r2, %r6;
	@%p2 bra 	$L__BB0_11;
	cvta.to.global.u64 	%rd4, %rd1;
	mul.wide.s32 	%rd5, %r2, 4;
	add.s64 	%rd6, %rd4, %rd5;
	ld.global.u32 	%r4, [%rd6];
	cvta.to.global.u64 	%rd7, %rd2;
	add.s64 	%rd8, %rd7, %rd5;
	ld.global.u32 	%r12, [%rd8];
	setp.ne.s32 	%p3, %r4, 1;
	setp.ne.s32 	%p4, %r12, 1;
	or.pred  	%p5, %p3, %p4;
	@%p5 bra 	$L__BB0_5;
	atom.shared.add.u32 	%r17, [shared_counts], 1;
	bra.uni 	$L__BB0_11;
$L__BB0_5:
	or.b32  	%r13, %r4, %r12;
	setp.ne.s32 	%p6, %r13, 0;
	@%p6 bra 	$L__BB0_7;
	atom.shared.add.u32 	%r16, [shared_counts+4], 1;
	bra.uni 	$L__BB0_11;
$L__BB0_7:
	setp.ne.s32 	%p7, %r4, 0;
	setp.ne.s32 	%p8, %r12, 1;
	or.pred  	%p9, %p7, %p8;
	@%p9 bra 	$L__BB0_9;
	atom.shared.add.u32 	%r15, [shared_counts+8], 1;
	bra.uni 	$L__BB0_11;
$L__BB0_9:
	setp.ne.s32 	%p10, %r12, 0;
	setp.ne.s32 	%p11, %r4, 1;
	or.pred  	%p12, %p11, %p10;
	@%p12 bra 	$L__BB0_11;
	atom.shared.add.u32 	%r14, [shared_counts+12], 1;
$L__BB0_11:
	setp.gt.u32 	%p13, %r1, 3;
	bar.sync 	0;
	@%p13 bra 	$L__BB0_13;
	cvta.to.global.u64 	%rd9, %rd3;
	mul.wide.u32 	%rd10, %r1, 4;
	add.s64 	%rd11, %rd9, %rd10;
	ld.shared.u32 	%r18, [%r3];
	atom.global.add.u32 	%r19, [%rd11], %r18;
$L__BB0_13:
	ret;

}


// ===== COMPILED SASS (sm_100) =====

	.target	sm_100

	.elftype	@"ET_EXEC"


//--------------------- .note.nv.tkinfo           --------------------------
	.section	.note.nv.tkinfo,"",@"SHT_NOTE"
	.sectionflags	@"SHF_NOTE_NV_TKINFO"
	.tkinfo
        /*0018*/ 	.word	0x00000002
        /*0030*/ 	.string	""
        /*0030*/ 	.string	"ptxas"
        /*0030*/ 	.string	"Cuda compilation tools, release 13.0, V13.0.88"
        /*0030*/ 	.string	"Build cuda_13.0.r13.0/compiler.36424714_0"
        /*0030*/ 	.string	"-arch sm_100 -m 64 "



//--------------------- .note.nv.cuinfo           --------------------------
	.section	.note.nv.cuinfo,"",@"SHT_NOTE"
	.sectionflags	@"SHF_NOTE_NV_CUINFO"
        /*0018*/ 	.short	0x0002
        /*001a*/ 	.short	0x0064
        /*001c*/ 	.short	0x0082
	.zero		2


//--------------------- .nv.info                  --------------------------
	.section	.nv.info,"",@"SHT_CUDA_INFO"
	.align	4


	//----- nvinfo : EIATTR_REGCOUNT
	.align		4
        /*0000*/ 	.byte	0x04, 0x2f
        /*0002*/ 	.short	(.L_1 - .L_0)
	.align		4
.L_0:
        /*0004*/ 	.word	index@(_Z26countConfusionMatrixKernelPKiS0_PiS1_S1_S1_i)
        /*0008*/ 	.word	0x0000000c


	//----- nvinfo : EIATTR_FRAME_SIZE
	.align		4
.L_1:
        /*000c*/ 	.byte	0x04, 0x11
        /*000e*/ 	.short	(.L_3 - .L_2)
	.align		4
.L_2:
        /*0010*/ 	.word	index@(_Z26countConfusionMatrixKernelPKiS0_PiS1_S1_S1_i)
        /*0014*/ 	.word	0x00000000


	//----- nvinfo : EIATTR_MIN_STACK_SIZE
	.align		4
.L_3:
        /*0018*/ 	.byte	0x04, 0x12
        /*001a*/ 	.short	(.L_5 - .L_4)
	.align		4
.L_4:
        /*001c*/ 	.word	index@(_Z26countConfusionMatrixKernelPKiS0_PiS1_S1_S1_i)
        /*0020*/ 	.word	0x00000000
.L_5:


//--------------------- .nv.compat                --------------------------
	.section	.nv.compat,"",@"SHT_CUDA_COMPAT_INFO"
	.align	4
        /*0000*/ 	.byte	0x02, 0x09, 0x00, 0x00, 0x02, 0x02, 0x01, 0x00, 0x02, 0x05, 0x05, 0x00, 0x03, 0x07, 0x01, 0x01
        /*0010*/ 	.byte	0x02, 0x03, 0x00, 0x00, 0x02, 0x06, 0x01, 0x00, 0x04, 0x0b, 0x08, 0x00, 0x09, 0x00, 0x00, 0x00
        /*0020*/ 	.byte	0x00, 0x00, 0x00, 0x00


//--------------------- .nv.info._Z26countConfusionMatrixKernelPKiS0_PiS1_S1_S1_i --------------------------
	.section	.nv.info._Z26countConfusionMatrixKernelPKiS0_PiS1_S1_S1_i,"",@"SHT_CUDA_INFO"
	.sectionflags	@""
	.align	4


	//----- nvinfo : EIATTR_CUDA_API_VERSION
	.align		4
        /*0000*/ 	.byte	0x04, 0x37
        /*0002*/ 	.short	(.L_7 - .L_6)
.L_6:
        /*0004*/ 	.word	0x00000082


	//----- nvinfo : EIATTR_KPARAM_INFO
	.align		4
.L_7:
        /*0008*/ 	.byte	0x04, 0x17
        /*000a*/ 	.short	(.L_9 - .L_8)
.L_8:
        /*000c*/ 	.word	0x00000000
        /*0010*/ 	.short	0x0006
        /*0012*/ 	.short	0x0030
        /*0014*/ 	.byte	0x00, 0xf0, 0x11, 0x00


	//----- nvinfo : EIATTR_KPARAM_INFO
	.align		4
.L_9:
        /*0018*/ 	.byte	0x04, 0x17
        /*001a*/ 	.short	(.L_11 - .L_10)
.L_10:
        /*001c*/ 	.word	0x00000000
        /*0020*/ 	.short	0x0005
        /*0022*/ 	.short	0x0028
        /*0024*/ 	.byte	0x00, 0xf5, 0x21, 0x00


	//----- nvinfo : EIATTR_KPARAM_INFO
	.align		4
.L_11:
        /*0028*/ 	.byte	0x04, 0x17
        /*002a*/ 	.short	(.L_13 - .L_12)
.L_12:
        /*002c*/ 	.word	0x00000000
        /*0030*/ 	.short	0x0004
        /*0032*/ 	.short	0x0020
        /*0034*/ 	.byte	0x00, 0xf5, 0x21, 0x00


	//----- nvinfo : EIATTR_KPARAM_INFO
	.align		4
.L_13:
        /*0038*/ 	.byte	0x04, 0x17
        /*003a*/ 	.short	(.L_15 - .L_14)
.L_14:
        /*003c*/ 	.word	0x00000000
        /*0040*/ 	.short	0x0003
        /*0042*/ 	.short	0x0018
        /*0044*/ 	.byte	0x00, 0xf5, 0x21, 0x00


	//----- nvinfo : EIATTR_KPARAM_INFO
	.align		4
.L_15:
        /*0048*/ 	.byte	0x04, 0x17
        /*004a*/ 	.short	(.L_17 - .L_16)
.L_16:
        /*004c*/ 	.word	0x00000000
        /*0050*/ 	.short	0x0002
        /*0052*/ 	.short	0x0010
        /*0054*/ 	.byte	0x00, 0xf5, 0x21, 0x00


	//----- nvinfo : EIATTR_KPARAM_INFO
	.align		4
.L_17:
        /*0058*/ 	.byte	0x04, 0x17
        /*005a*/ 	.short	(.L_19 - .L_18)
.L_18:
        /*005c*/ 	.word	0x00000000
        /*0060*/ 	.short	0x0001
        /*0062*/ 	.short	0x0008
        /*0064*/ 	.byte	0x00, 0xf5, 0x21, 0x00


	//----- nvinfo : EIATTR_KPARAM_INFO
	.align		4
.L_19:
        /*0068*/ 	.byte	0x04, 0x17
        /*006a*/ 	.short	(.L_21 - .L_20)
.L_20:
        /*006c*/ 	.word	0x00000000
        /*0070*/ 	.short	0x0000
        /*0072*/ 	.short	0x0000
        /*0074*/ 	.byte	0x00, 0xf5, 0x21, 0x00


	//----- nvinfo : EIATTR_SPARSE_MMA_MASK
	.align		4
.L_21:
        /*0078*/ 	.byte	0x03, 0x50
        /*007a*/ 	.short	0x0000


	//----- nvinfo : EIATTR_MAXREG_COUNT
	.align		4
        /*007c*/ 	.byte	0x03, 0x1b
        /*007e*/ 	.short	0x00ff


	//----- nvinfo : EIATTR_NUM_BARRIERS
	.align		4
        /*0080*/ 	.byte	0x02, 0x4c
        /*0082*/ 	.byte	0x01
	.zero		1


	//----- nvinfo : EIATTR_MERCURY_ISA_VERSION
	.align		4
        /*0084*/ 	.byte	0x03, 0x5f
        /*0086*/ 	.short	0x0101


	//----- nvinfo : EIATTR_VRC_CTA_INIT_COUNT
	.align		4
        /*0088*/ 	.byte	0x02, 0x4a
	.zero		1
	.zero		1


	//----- nvinfo : EIATTR_EXIT_INSTR_OFFSETS
	.align		4
        /*008c*/ 	.byte	0x04, 0x1c
        /*008e*/ 	.short	(.L_23 - .L_22)


	//   ....[0]....
.L_22:
        /*0090*/ 	.word	0x000002a0


	//   ....[1]....
        /*0094*/ 	.word	0x000002f0


	//----- nvinfo : EIATTR_CRS_STACK_SIZE
	.align		4
.L_23:
        /*0098*/ 	.byte	0x04, 0x1e
        /*009a*/ 	.short	(.L_25 - .L_24)
.L_24:
        /*009c*/ 	.word	0x00000000


	//----- nvinfo : EIATTR_CBANK_PARAM_SIZE
	.align		4
.L_25:
        /*00a0*/ 	.byte	0x03, 0x19
        /*00a2*/ 	.short	0x0034


	//----- nvinfo : EIATTR_PARAM_CBANK
	.align		4
        /*00a4*/ 	.byte	0x04, 0x0a
        /*00a6*/ 	.short	(.L_27 - .L_26)
	.align		4
.L_26:
        /*00a8*/ 	.word	index@(.nv.constant0._Z26countConfusionMatrixKernelPKiS0_PiS1_S1_S1_i)
        /*00ac*/ 	.short	0x0380
        /*00ae*/ 	.short	0x0034


	//----- nvinfo : EIATTR_SW_WAR
	.align		4
.L_27:
        /*00b0*/ 	.byte	0x04, 0x36
        /*00b2*/ 	.short	(.L_29 - .L_28)
.L_28:
        /*00b4*/ 	.word	0x00000008
.L_29:


//--------------------- .nv.callgraph             --------------------------
	.section	.nv.callgraph,"",@"SHT_CUDA_CALLGRAPH"
	.align	4
	.sectionentsize	8
	.align		4
        /*0000*/ 	.word	0x00000000
	.align		4
        /*0004*/ 	.word	0xffffffff
	.align		4
        /*0008*/ 	.word	0x00000000
	.align		4
        /*000c*/ 	.word	0xfffffffe
	.align		4
        /*0010*/ 	.word	0x00000000
	.align		4
        /*0014*/ 	.word	0xfffffffd
	.align		4
        /*0018*/ 	.word	0x00000000
	.align		4
        /*001c*/ 	.word	0xfffffffc


//--------------------- .text._Z26countConfusionMatrixKernelPKiS0_PiS1_S1_S1_i --------------------------
	.section	.text._Z26countConfusionMatrixKernelPKiS0_PiS1_S1_S1_i,"ax",@progbits
	.align	128
        .global         _Z26countConfusionMatrixKernelPKiS0_PiS1_S1_S1_i
        .type           _Z26countConfusionMatrixKernelPKiS0_PiS1_S1_S1_i,@function
        .size           _Z26countConfusionMatrixKernelPKiS0_PiS1_S1_S1_i,(.L_x_6 - _Z26countConfusionMatrixKernelPKiS0_PiS1_S1_S1_i)
        .other          _Z26countConfusionMatrixKernelPKiS0_PiS1_S1_S1_i,@"STO_CUDA_ENTRY STV_DEFAULT"
_Z26countConfusionMatrixKernelPKiS0_PiS1_S1_S1_i:
.text._Z26countConfusionMatrixKernelPKiS0_PiS1_S1_S1_i:
[----:B------:R-:W-:Y:S08]  /*0000*/  LDC R1, c[0x0][0x37c] ;  /* 0x0000df00ff017b82 */ /* 0x000ff00000000800 */
[----:B------:R-:W0:Y:S01]  /*0010*/  S2UR UR5, SR_CgaCtaId ;  /* 0x00000000000579c3 */ /* 0x000e220000008800 */
[----:B------:R-:W1:Y:S01]  /*0020*/  S2R R9, SR_TID.X ;  /* 0x0000000000097919 */ /* 0x000e620000002100 */
[----:B------:R-:W-:Y:S01]  /*0030*/  UMOV UR4, 0x400 ;  /* 0x0000040000047882 */ /* 0x000fe20000000000 */
[----:B------:R-:W2:Y:S01]  /*0040*/  LDCU.64 UR8, c[0x0][0x358] ;  /* 0x00006b00ff0877ac */ /* 0x000ea20008000a00 */
[----:B------:R-:W-:Y:S04]  /*0050*/  BSSY.RECONVERGENT B0, `(.L_x_0) ;  /* 0x0000023000007945 */ /* 0x000fe80003800200 */
[----:B------:R-:W3:Y:S08]  /*0060*/  S2UR UR6, SR_CTAID.X ;  /* 0x00000000000679c3 */ /* 0x000ef00000002500 */
[----:B------:R-:W3:Y:S01]  /*0070*/  LDC R2, c[0x0][0x360] ;  /* 0x0000d800ff027b82 */ /* 0x000ee20000000800 */
[----:B0-----:R-:W-:Y:S01]  /*0080*/  ULEA UR4, UR5, UR4, 0x18 ;  /* 0x0000000405047291 */ /* 0x001fe2000f8ec0ff */
[----:B------:R-:W0:Y:S01]  /*0090*/  LDCU UR5, c[0x0][0x3b0] ;  /* 0x00007600ff0577ac */ /* 0x000e220008000800 */
[----:B-1----:R-:W-:-:S04]  /*00a0*/  ISETP.GT.U32.AND P1, PT, R9, 0x3, PT ;  /* 0x000000030900780c */ /* 0x002fc80003f24070 */
[----:B------:R-:W-:Y:S01]  /*00b0*/  LEA R0, R9, UR4, 0x2 ;  /* 0x0000000409007c11 */ /* 0x000fe2000f8e10ff */
[----:B---3--:R-:W-:-:S05]  /*00c0*/  IMAD R7, R2, UR6, R9 ;  /* 0x0000000602077c24 */ /* 0x008fca000f8e0209 */
[----:B0-----:R-:W-:-:S03]  /*00d0*/  ISETP.GE.AND P0, PT, R7, UR5, PT ;  /* 0x0000000507007c0c */ /* 0x001fc6000bf06270 */
[----:B------:R0:W-:Y:S01]  /*00e0*/  @!P1 STS [R0], RZ ;  /* 0x000000ff00009388 */ /* 0x0001e20000000800 */
[----:B------:R-:W-:Y:S09]  /*00f0*/  BAR.SYNC.DEFER_BLOCKING 0x0 ;  /* 0x0000000000007b1d */ /* 0x000ff20000010000 */
[----:B0-2---:R-:W-:Y:S05]  /*0100*/  @P0 BRA `(.L_x_1) ;  /* 0x00000000005c0947 */ /* 0x005fea0003800000 */
[----:B------:R-:W0:Y:S08]  /*0110*/  LDC.64 R4, c[0x0][0x388] ;  /* 0x0000e200ff047b82 */ /* 0x000e300000000a00 */
[----:B------:R-:W1:Y:S01]  /*0120*/  LDC.64 R2, c[0x0][0x380] ;  /* 0x0000e000ff027b82 */ /* 0x000e620000000a00 */
[----:B0-----:R-:W-:-:S06]  /*0130*/  IMAD.WIDE R4, R7, 0x4, R4 ;  /* 0x0000000407047825 */ /* 0x001fcc00078e0204 */
[----:B------:R-:W2:Y:S01]  /*0140*/  LDG.E R5, desc[UR8][R4.64] ;  /* 0x0000000804057981 */ /* 0x000ea2000c1e1900 */
[----:B-1----:R-:W-:-:S06]  /*0150*/  IMAD.WIDE R2, R7, 0x4, R2 ;  /* 0x0000000407027825 */ /* 0x002fcc00078e0202 */
[----:B------:R-:W3:Y:S01]  /*0160*/  LDG.E R2, desc[UR8][R2.64] ;  /* 0x0000000802027981 */ /* 0x000ee2000c1e1900 */
[----:B--2---:R-:W-:-:S04]  /*0170*/  ISETP.NE.AND P0, PT, R5, 0x1, PT ;  /* 0x000000010500780c */ /* 0x004fc80003f05270 */
[----:B---3--:R-:W-:-:S13]  /*0180*/  ISETP.NE.OR P2, PT, R2, 0x1, P0 ;  /* 0x000000010200780c */ /* 0x008fda0000745670 */
[----:B------:R-:W-:Y:S05]  /*0190*/  @P2 BRA `(.L_x_2) ;  /* 0x0000000000082947 */ /* 0x000fea0003800000 */
[----:B------:R-:W-:Y:S01]  /*01a0*/  ATOMS.POPC.INC.32 RZ, [UR4] ;  /* 0x00000000ffff7f8c */ /* 0x000fe2000d800004 */
[----:B------:R-:W-:Y:S05]  /*01b0*/  BRA `(.L_x_1) ;  /* 0x0000000000307947 */ /* 0x000fea0003800000 */
.L_x_2:
[----:B------:R-:W-:-:S13]  /*01c0*/  LOP3.LUT P2, RZ, R2, R5, RZ, 0xfc, !PT ;  /* 0x0000000502ff7212 */ /* 0x000fda000784fcff */
[----:B------:R-:W-:Y:S05]  /*01d0*/  @P2 BRA `(.L_x_3) ;  /* 0x0000000000082947 */ /* 0x000fea0003800000 */
[----:B------:R-:W-:Y:S01]  /*01e0*/  ATOMS.POPC.INC.32 RZ, [UR4+0x4] ;  /* 0x00000400ffff7f8c */ /* 0x000fe2000d800004 */
[----:B------:R-:W-:Y:S05]  /*01f0*/  BRA `(.L_x_1) ;  /* 0x0000000000207947 */ /* 0x000fea0003800000 */
.L_x_3:
[----:B------:R-:W-:-:S13]  /*0200*/  ISETP.NE.OR P0, PT, R2, RZ, P0 ;  /* 0x000000ff0200720c */ /* 0x000fda0000705670 */
[----:B------:R-:W-:Y:S05]  /*0210*/  @P0 BRA `(.L_x_4) ;  /* 0x0000000000080947 */ /* 0x000fea0003800000 */
[----:B------:R-:W-:Y:S01]  /*0220*/  ATOMS.POPC.INC.32 RZ, [UR4+0x8] ;  /* 0x00000800ffff7f8c */ /* 0x000fe2000d800004 */
[----:B------:R-:W-:Y:S05]  /*0230*/  BRA `(.L_x_1) ;  /* 0x0000000000107947 */ /* 0x000fea0003800000 */
.L_x_4:
[----:B------:R-:W-:-:S04]  /*0240*/  ISETP.NE.AND P0, PT, R5, RZ, PT ;  /* 0x000000ff0500720c */ /* 0x000fc80003f05270 */
[----:B------:R-:W-:-:S13]  /*0250*/  ISETP.NE.OR P0, PT, R2, 0x1, P0 ;  /* 0x000000010200780c */ /* 0x000fda0000705670 */
[----:B------:R-:W-:Y:S05]  /*0260*/  @P0 BRA `(.L_x_1) ;  /* 0x0000000000040947 */ /* 0x000fea0003800000 */
[----:B------:R-:W-:Y:S01]  /*0270*/  ATOMS.POPC.INC.32 RZ, [UR4+0xc] ;  /* 0x00000c00ffff7f8c */ /* 0x000fe2000d800004 */
.L_x_1:
[----:B------:R-:W-:Y:S05]  /*0280*/  BSYNC.RECONVERGENT B0 ;  /* 0x0000000000007941 */ /* 0x000fea0003800200 */
.L_x_0:
[----:B------:R-:W-:Y:S06]  /*0290*/  BAR.SYNC.DEFER_BLOCKING 0x0 ;  /* 0x0000000000007b1d */ /* 0x000fec0000010000 */
[----:B------:R-:W-:Y:S05]  /*02a0*/  @P1 EXIT ;  /* 0x000000000000194d */ /* 0x000fea0003800000 */
[----:B------:R-:W0:Y:S01]  /*02b0*/  LDS R5, [R0] ;  /* 0x0000000000057984 */ /* 0x000e220000000800 */
[----:B------:R-:W1:Y:S02]  /*02c0*/  LDC.64 R2, c[0x0][0x390] ;  /* 0x0000e400ff027b82 */ /* 0x000e640000000a00 */
[----:B-1----:R-:W-:-:S05]  /*02d0*/  IMAD.WIDE.U32 R2, R9, 0x4, R2 ;  /* 0x0000000409027825 */ /* 0x002fca00078e0002 */
[----:B0-----:R-:W-:Y:S01]  /*02e0*/  REDG.E.ADD.STRONG.GPU desc[UR8][R2.64], R5 ;  /* 0x000000050200798e */ /* 0x001fe2000c12e108 */
[----:B------:R-:W-:Y:S05]  /*02f0*/  EXIT ;  /* 0x000000000000794d */ /* 0x000fea0003800000 */
.L_x_5:
[----:B------:R-:W-:-:S00]  /*0300*/  BRA `(.L_x_5) ;  /* 0xfffffffc00fc7947 */ /* 0x000fc0000383ffff */
[----:B------:R-:W-:-:S00]  /*0310*/  NOP ;  /* 0x0000000000007918 */ /* 0x000fc00000000000 */
        /* <DEDUP_REMOVED lines=14> */
.L_x_6:


//--------------------- .nv.shared._Z26countConfusionMatrixKernelPKiS0_PiS1_S1_S1_i --------------------------
	.section	.nv.shared._Z26countConfusionMatrixKernelPKiS0_PiS1_S1_S1_i,"aw",@nobits
	.sectionflags	@""
	.align	16
	.zero		1024


//--------------------- .nv.shared.reserved.0     --------------------------
	.section	.nv.shared.reserved.0,"aw",@nobits
	.weak		__nv_reservedSMEM_offset_0_alias
	.size		__nv_reservedSMEM_offset_0_alias, 0, 64
	.other		__nv_reservedSMEM_offset_0_alias,@"STO_CUDA_RESERVED_SHARED STV_DEFAULT"
__nv_reservedSMEM_offset_0_alias:
	.zero		0
	.zero		64


//--------------------- .nv.constant0._Z26countConfusionMatrixKernelPKiS0_PiS1_S1_S1_i --------------------------
	.section	.nv.constant0._Z26countConfusionMatrixKernelPKiS0_PiS1_S1_S1_i,"a",@progbits
	.sectionflags	@""
	.align	4
.nv.constant0._Z26countConfusionMatrixKernelPKiS0_PiS1_S1_S1_i:
	.zero		948


//--------------------- SYMBOLS --------------------------

	.type		.nv.reservedSmem.offset0,@object
	.size		.nv.reservedSmem.offset0,0x4
	.type		.nv.reservedSmem.cap,@object
	.size		.nv.reservedSmem.cap,0x4
